//
// Generated by NVIDIA NVVM Compiler
//
// Compiler Build ID: CL-36424714
// Cuda compilation tools, release 13.0, V13.0.88
// Based on NVVM 20.0.0
//

.version 9.0
.target sm_100
.address_size 64

	// .globl	_Z9donothingv

.visible .entry _Z9donothingv()
{


	ret;

}


// ===== COMPILED SASS (sm_100) =====

	.target	sm_100

	.elftype	@"ET_EXEC"


//--------------------- .note.nv.tkinfo           --------------------------
	.section	.note.nv.tkinfo,"",@"SHT_NOTE"
	.sectionflags	@"SHF_NOTE_NV_TKINFO"
	.tkinfo
        /*0018*/ 	.word	0x00000002
        /*0030*/ 	.string	""
        /*0030*/ 	.string	"ptxas"
        /*0030*/ 	.string	"Cuda compilation tools, release 13.0, V13.0.88"
        /*0030*/ 	.string	"Build cuda_13.0.r13.0/compiler.36424714_0"
        /*0030*/ 	.string	"-arch sm_100 -m 64 "



//--------------------- .note.nv.cuinfo           --------------------------
	.section	.note.nv.cuinfo,"",@"SHT_NOTE"
	.sectionflags	@"SHF_NOTE_NV_CUINFO"
        /*0018*/ 	.short	0x0002
        /*001a*/ 	.short	0x0064
        /*001c*/ 	.short	0x0082
	.zero		2


//--------------------- .nv.info                  --------------------------
	.section	.nv.info,"",@"SHT_CUDA_INFO"
	.align	4


	//----- nvinfo : EIATTR_REGCOUNT
	.align		4
        /*0000*/ 	.byte	0x04, 0x2f
        /*0002*/ 	.short	(.L_1 - .L_0)
	.align		4
.L_0:
        /*0004*/ 	.word	index@(_Z9donothingv)
        /*0008*/ 	.word	0x00000004


	//----- nvinfo : EIATTR_FRAME_SIZE
	.align		4
.L_1:
        /*000c*/ 	.byte	0x04, 0x11
        /*000e*/ 	.short	(.L_3 - .L_2)
	.align		4
.L_2:
        /*0010*/ 	.word	index@(_Z9donothingv)
        /*0014*/ 	.word	0x00000000


	//----- nvinfo : EIATTR_MIN_STACK_SIZE
	.align		4
.L_3:
        /*0018*/ 	.byte	0x04, 0x12
        /*001a*/ 	.short	(.L_5 - .L_4)
	.align		4
.L_4:
        /*001c*/ 	.word	index@(_Z9donothingv)
        /*0020*/ 	.word	0x00000000
.L_5:


//--------------------- .nv.compat                --------------------------
	.section	.nv.compat,"",@"SHT_CUDA_COMPAT_INFO"
	.align	4
        /*0000*/ 	.byte	0x02, 0x09, 0x00, 0x00, 0x02, 0x02, 0x01, 0x00, 0x02, 0x05, 0x05, 0x00, 0x03, 0x07, 0x01, 0x01
        /*0010*/ 	.byte	0x02, 0x03, 0x00, 0x00, 0x02, 0x06, 0x01, 0x00, 0x04, 0x0b, 0x08, 0x00, 0x09, 0x00, 0x00, 0x00
        /*0020*/ 	.byte	0x00, 0x00, 0x00, 0x00


//--------------------- .nv.info._Z9donothingv    --------------------------
	.section	.nv.info._Z9donothingv,"",@"SHT_CUDA_INFO"
	.sectionflags	@""
	.align	4


	//----- nvinfo : EIATTR_CUDA_API_VERSION
	.align		4
        /*0000*/ 	.byte	0x04, 0x37
        /*0002*/ 	.short	(.L_7 - .L_6)
.L_6:
        /*0004*/ 	.word	0x00000082


	//----- nvinfo : EIATTR_SPARSE_MMA_MASK
	.align		4
.L_7:
        /*0008*/ 	.byte	0x03, 0x50
        /*000a*/ 	.short	0x0000


	//----- nvinfo : EIATTR_MAXREG_COUNT
	.align		4
        /*000c*/ 	.byte	0x03, 0x1b
        /*000e*/ 	.short	0x00ff


	//----- nvinfo : EIATTR_MERCURY_ISA_VERSION
	.align		4
        /*0010*/ 	.byte	0x03, 0x5f
        /*0012*/ 	.short	0x0101


	//----- nvinfo : EIATTR_VRC_CTA_INIT_COUNT
	.align		4
        /*0014*/ 	.byte	0x02, 0x4a
	.zero		1
	.zero		1


	//----- nvinfo : EIATTR_EXIT_INSTR_OFFSETS
	.align		4
        /*0018*/ 	.byte	0x04, 0x1c
        /*001a*/ 	.short	(.L_9 - .L_8)


	//   ....[0]....
.L_8:
        /*001c*/ 	.word	0x00000010


	//----- nvinfo : EIATTR_SW_WAR
	.align		4
.L_9:
        /*0020*/ 	.byte	0x04, 0x36
        /*0022*/ 	.short	(.L_11 - .L_10)
.L_10:
        /*0024*/ 	.word	0x00000008
.L_11:


//--------------------- .nv.callgraph             --------------------------
	.section	.nv.callgraph,"",@"SHT_CUDA_CALLGRAPH"
	.align	4
	.sectionentsize	8
	.align		4
        /*0000*/ 	.word	0x00000000
	.align		4
        /*0004*/ 	.word	0xffffffff
	.align		4
        /*0008*/ 	.word	0x00000000
	.align		4
        /*000c*/ 	.word	0xfffffffe
	.align		4
        /*0010*/ 	.word	0x00000000
	.align		4
        /*0014*/ 	.word	0xfffffffd
	.align		4
        /*0018*/ 	.word	0x00000000
	.align		4
        /*001c*/ 	.word	0xfffffffc


//--------------------- .text._Z9donothingv       --------------------------
	.section	.text._Z9donothingv,"ax",@progbits
	.align	128
        .global         _Z9donothingv
        .type           _Z9donothingv,@function
        .size           _Z9donothingv,(.L_x_1 - _Z9donothingv)
        .other          _Z9donothingv,@"STO_CUDA_ENTRY STV_DEFAULT"
_Z9donothingv:
.text._Z9donothingv:
[----:B------:R-:W-:Y:S01]  /*0000*/  LDC R1, c[0x0][0x37c] ;  /* 0x0000df00ff017b82 */ /* 0x000fe20000000800 */
[----:B------:R-:W-:Y:S05]  /*0010*/  EXIT ;  /* 0x000000000000794d */ /* 0x000fea0003800000 */
.L_x_0:
[----:B------:R-:W-:-:S00]  /*0020*/  BRA `(.L_x_0) ;  /* 0xfffffffc00fc7947 */ /* 0x000fc0000383ffff */
[----:B------:R-:W-:-:S00]  /*0030*/  NOP ;  /* 0x0000000000007918 */ /* 0x000fc00000000000 */
        /* <DEDUP_REMOVED lines=12> */
.L_x_1:


//--------------------- .nv.shared.reserved.0     --------------------------
	.section	.nv.shared.reserved.0,"aw",@nobits
	.weak		__nv_reservedSMEM_offset_0_alias
	.size		__nv_reservedSMEM_offset_0_alias, 0, 64
	.other		__nv_reservedSMEM_offset_0_alias,@"STO_CUDA_RESERVED_SHARED STV_DEFAULT"
__nv_reservedSMEM_offset_0_alias:
	.zero		0
	.zero		64


//--------------------- .nv.constant0._Z9donothingv --------------------------
	.section	.nv.constant0._Z9donothingv,"a",@progbits
	.sectionflags	@""
	.align	4
.nv.constant0._Z9donothingv:
	.zero		896


//--------------------- SYMBOLS --------------------------

	.type		.nv.reservedSmem.offset0,@object
	.size		.nv.reservedSmem.offset0,0x4
